//
// Generated by NVIDIA NVVM Compiler
//
// Compiler Build ID: CL-36424714
// Cuda compilation tools, release 13.0, V13.0.88
// Based on NVVM 20.0.0
//

.version 9.0
.target sm_100
.address_size 64

	// .globl	_Z25csrMatrixVectorMultKernelPKjS0_PKfS2_Pfj

.visible .entry _Z25csrMatrixVectorMultKernelPKjS0_PKfS2_Pfj(
	.param .u64 .ptr .align 1 _Z25csrMatrixVectorMultKernelPKjS0_PKfS2_Pfj_param_0,
	.param .u64 .ptr .align 1 _Z25csrMatrixVectorMultKernelPKjS0_PKfS2_Pfj_param_1,
	.param .u64 .ptr .align 1 _Z25csrMatrixVectorMultKernelPKjS0_PKfS2_Pfj_param_2,
	.param .u64 .ptr .align 1 _Z25csrMatrixVectorMultKernelPKjS0_PKfS2_Pfj_param_3,
	.param .u64 .ptr .align 1 _Z25csrMatrixVectorMultKernelPKjS0_PKfS2_Pfj_param_4,
	.param .u32 _Z25csrMatrixVectorMultKernelPKjS0_PKfS2_Pfj_param_5
)
{
	.reg .pred 	%p<7>;
	.reg .b32 	%r<30>;
	.reg .b32 	%f<24>;
	.reg .b64 	%rd<43>;

	ld.param.u64 	%rd17, [_Z25csrMatrixVectorMultKernelPKjS0_PKfS2_Pfj_param_0];
	ld.param.u64 	%rd19, [_Z25csrMatrixVectorMultKernelPKjS0_PKfS2_Pfj_param_1];
	ld.param.u64 	%rd20, [_Z25csrMatrixVectorMultKernelPKjS0_PKfS2_Pfj_param_2];
	ld.param.u64 	%rd21, [_Z25csrMatrixVectorMultKernelPKjS0_PKfS2_Pfj_param_3];
	ld.param.u64 	%rd18, [_Z25csrMatrixVectorMultKernelPKjS0_PKfS2_Pfj_param_4];
	ld.param.u32 	%r14, [_Z25csrMatrixVectorMultKernelPKjS0_PKfS2_Pfj_param_5];
	cvta.to.global.u64 	%rd1, %rd21;
	cvta.to.global.u64 	%rd2, %rd19;
	cvta.to.global.u64 	%rd3, %rd20;
	mov.u32 	%r15, %ctaid.x;
	mov.u32 	%r16, %ntid.x;
	mov.u32 	%r17, %tid.x;
	mad.lo.s32 	%r1, %r15, %r16, %r17;
	setp.ge.u32 	%p1, %r1, %r14;
	@%p1 bra 	$L__BB0_8;
	cvta.to.global.u64 	%rd22, %rd18;
	cvta.to.global.u64 	%rd23, %rd17;
	mul.wide.u32 	%rd24, %r1, 4;
	add.s64 	%rd25, %rd23, %rd24;
	ld.global.u32 	%r2, [%rd25];
	ld.global.u32 	%r3, [%rd25+4];
	add.s64 	%rd4, %rd22, %rd24;
	mov.b32 	%r18, 0;
	st.global.u32 	[%rd4], %r18;
	setp.ge.u32 	%p2, %r2, %r3;
	@%p2 bra 	$L__BB0_8;
	sub.s32 	%r19, %r3, %r2;
	and.b32  	%r4, %r19, 3;
	setp.eq.s32 	%p3, %r4, 0;
	mov.f32 	%f22, 0f00000000;
	mov.u32 	%r28, %r2;
	@%p3 bra 	$L__BB0_5;
	mul.wide.u32 	%rd26, %r2, 4;
	add.s64 	%rd40, %rd2, %rd26;
	add.s64 	%rd39, %rd3, %rd26;
	neg.s32 	%r26, %r4;
	mov.f32 	%f22, 0f00000000;
	mov.u32 	%r28, %r2;
$L__BB0_4:
	.pragma "nounroll";
	ld.global.f32 	%f8, [%rd39];
	ld.global.u32 	%r20, [%rd40];
	mul.wide.u32 	%rd27, %r20, 4;
	add.s64 	%rd28, %rd1, %rd27;
	ld.global.f32 	%f9, [%rd28];
	fma.rn.f32 	%f22, %f8, %f9, %f22;
	st.global.f32 	[%rd4], %f22;
	add.s32 	%r28, %r28, 1;
	add.s64 	%rd40, %rd40, 4;
	add.s64 	%rd39, %rd39, 4;
	add.s32 	%r26, %r26, 1;
	setp.ne.s32 	%p4, %r26, 0;
	@%p4 bra 	$L__BB0_4;
$L__BB0_5:
	sub.s32 	%r21, %r2, %r3;
	setp.gt.u32 	%p5, %r21, -4;
	@%p5 bra 	$L__BB0_8;
	sub.s32 	%r29, %r28, %r3;
	mul.wide.u32 	%rd29, %r28, 4;
	add.s64 	%rd30, %rd29, 8;
	add.s64 	%rd42, %rd3, %rd30;
	add.s64 	%rd41, %rd2, %rd30;
$L__BB0_7:
	ld.global.f32 	%f10, [%rd42+-8];
	ld.global.u32 	%r22, [%rd41+-8];
	mul.wide.u32 	%rd31, %r22, 4;
	add.s64 	%rd32, %rd1, %rd31;
	ld.global.f32 	%f11, [%rd32];
	fma.rn.f32 	%f12, %f10, %f11, %f22;
	st.global.f32 	[%rd4], %f12;
	ld.global.f32 	%f13, [%rd42+-4];
	ld.global.u32 	%r23, [%rd41+-4];
	mul.wide.u32 	%rd33, %r23, 4;
	add.s64 	%rd34, %rd1, %rd33;
	ld.global.f32 	%f14, [%rd34];
	fma.rn.f32 	%f15, %f13, %f14, %f12;
	st.global.f32 	[%rd4], %f15;
	ld.global.f32 	%f16, [%rd42];
	ld.global.u32 	%r24, [%rd41];
	mul.wide.u32 	%rd35, %r24, 4;
	add.s64 	%rd36, %rd1, %rd35;
	ld.global.f32 	%f17, [%rd36];
	fma.rn.f32 	%f18, %f16, %f17, %f15;
	st.global.f32 	[%rd4], %f18;
	ld.global.f32 	%f19, [%rd42+4];
	ld.global.u32 	%r25, [%rd41+4];
	mul.wide.u32 	%rd37, %r25, 4;
	add.s64 	%rd38, %rd1, %rd37;
	ld.global.f32 	%f20, [%rd38];
	fma.rn.f32 	%f22, %f19, %f20, %f18;
	st.global.f32 	[%rd4], %f22;
	add.s32 	%r29, %r29, 4;
	add.s64 	%rd42, %rd42, 16;
	add.s64 	%rd41, %rd41, 16;
	setp.ne.s32 	%p6, %r29, 0;
	@%p6 bra 	$L__BB0_7;
$L__BB0_8:
	ret;

}


// ===== COMPILED SASS (sm_100) =====

	.target	sm_100

	.elftype	@"ET_EXEC"


//--------------------- .note.nv.tkinfo           --------------------------
	.section	.note.nv.tkinfo,"",@"SHT_NOTE"
	.sectionflags	@"SHF_NOTE_NV_TKINFO"
	.tkinfo
        /*0018*/ 	.word	0x00000002
        /*0030*/ 	.string	""
        /*0030*/ 	.string	"ptxas"
        /*0030*/ 	.string	"Cuda compilation tools, release 13.0, V13.0.88"
        /*0030*/ 	.string	"Build cuda_13.0.r13.0/compiler.36424714_0"
        /*0030*/ 	.string	"-arch sm_100 -m 64 "



//--------------------- .note.nv.cuinfo           --------------------------
	.section	.note.nv.cuinfo,"",@"SHT_NOTE"
	.sectionflags	@"SHF_NOTE_NV_CUINFO"
        /*0018*/ 	.short	0x0002
        /*001a*/ 	.short	0x0064
        /*001c*/ 	.short	0x0082
	.zero		2


//--------------------- .nv.info                  --------------------------
	.section	.nv.info,"",@"SHT_CUDA_INFO"
	.align	4


	//----- nvinfo : EIATTR_REGCOUNT
	.align		4
        /*0000*/ 	.byte	0x04, 0x2f
        /*0002*/ 	.short	(.L_1 - .L_0)
	.align		4
.L_0:
        /*0004*/ 	.word	index@(_Z25csrMatrixVectorMultKernelPKjS0_PKfS2_Pfj)
        /*0008*/ 	.word	0x00000016


	//----- nvinfo : EIATTR_FRAME_SIZE
	.align		4
.L_1:
        /*000c*/ 	.byte	0x04, 0x11
        /*000e*/ 	.short	(.L_3 - .L_2)
	.align		4
.L_2:
        /*0010*/ 	.word	index@(_Z25csrMatrixVectorMultKernelPKjS0_PKfS2_Pfj)
        /*0014*/ 	.word	0x00000000


	//----- nvinfo : EIATTR_MIN_STACK_SIZE
	.align		4
.L_3:
        /*0018*/ 	.byte	0x04, 0x12
        /*001a*/ 	.short	(.L_5 - .L_4)
	.align		4
.L_4:
        /*001c*/ 	.word	index@(_Z25csrMatrixVectorMultKernelPKjS0_PKfS2_Pfj)
        /*0020*/ 	.word	0x00000000
.L_5:


//--------------------- .nv.compat                --------------------------
	.section	.nv.compat,"",@"SHT_CUDA_COMPAT_INFO"
	.align	4
        /*0000*/ 	.byte	0x02, 0x09, 0x00, 0x00, 0x02, 0x02, 0x01, 0x00, 0x02, 0x05, 0x05, 0x00, 0x03, 0x07, 0x01, 0x01
        /*0010*/ 	.byte	0x02, 0x03, 0x00, 0x00, 0x02, 0x06, 0x01, 0x00, 0x04, 0x0b, 0x08, 0x00, 0x09, 0x00, 0x00, 0x00
        /*0020*/ 	.byte	0x00, 0x00, 0x00, 0x00


//--------------------- .nv.info._Z25csrMatrixVectorMultKernelPKjS0_PKfS2_Pfj --------------------------
	.section	.nv.info._Z25csrMatrixVectorMultKernelPKjS0_PKfS2_Pfj,"",@"SHT_CUDA_INFO"
	.sectionflags	@""
	.align	4


	//----- nvinfo : EIATTR_CUDA_API_VERSION
	.align		4
        /*0000*/ 	.byte	0x04, 0x37
        /*0002*/ 	.short	(.L_7 - .L_6)
.L_6:
        /*0004*/ 	.word	0x00000082


	//----- nvinfo : EIATTR_KPARAM_INFO
	.align		4
.L_7:
        /*0008*/ 	.byte	0x04, 0x17
        /*000a*/ 	.short	(.L_9 - .L_8)
.L_8:
        /*000c*/ 	.word	0x00000000
        /*0010*/ 	.short	0x0005
        /*0012*/ 	.short	0x0028
        /*0014*/ 	.byte	0x00, 0xf0, 0x11, 0x00


	//----- nvinfo : EIATTR_KPARAM_INFO
	.align		4
.L_9:
        /*0018*/ 	.byte	0x04, 0x17
        /*001a*/ 	.short	(.L_11 - .L_10)
.L_10:
        /*001c*/ 	.word	0x00000000
        /*0020*/ 	.short	0x0004
        /*0022*/ 	.short	0x0020
        /*0024*/ 	.byte	0x00, 0xf5, 0x21, 0x00


	//----- nvinfo : EIATTR_KPARAM_INFO
	.align		4
.L_11:
        /*0028*/ 	.byte	0x04, 0x17
        /*002a*/ 	.short	(.L_13 - .L_12)
.L_12:
        /*002c*/ 	.word	0x00000000
        /*0030*/ 	.short	0x0003
        /*0032*/ 	.short	0x0018
        /*0034*/ 	.byte	0x00, 0xf5, 0x21, 0x00


	//----- nvinfo : EIATTR_KPARAM_INFO
	.align		4
.L_13:
        /*0038*/ 	.byte	0x04, 0x17
        /*003a*/ 	.short	(.L_15 - .L_14)
.L_14:
        /*003c*/ 	.word	0x00000000
        /*0040*/ 	.short	0x0002
        /*0042*/ 	.short	0x0010
        /*0044*/ 	.byte	0x00, 0xf5, 0x21, 0x00


	//----- nvinfo : EIATTR_KPARAM_INFO
	.align		4
.L_15:
        /*0048*/ 	.byte	0x04, 0x17
        /*004a*/ 	.short	(.L_17 - .L_16)
.L_16:
        /*004c*/ 	.word	0x00000000
        /*0050*/ 	.short	0x0001
        /*0052*/ 	.short	0x0008
        /*0054*/ 	.byte	0x00, 0xf5, 0x21, 0x00


	//----- nvinfo : EIATTR_KPARAM_INFO
	.align		4
.L_17:
        /*0058*/ 	.byte	0x04, 0x17
        /*005a*/ 	.short	(.L_19 - .L_18)
.L_18:
        /*005c*/ 	.word	0x00000000
        /*0060*/ 	.short	0x0000
        /*0062*/ 	.short	0x0000
        /*0064*/ 	.byte	0x00, 0xf5, 0x21, 0x00


	//----- nvinfo : EIATTR_SPARSE_MMA_MASK
	.align		4
.L_19:
        /*0068*/ 	.byte	0x03, 0x50
        /*006a*/ 	.short	0x0000


	//----- nvinfo : EIATTR_MAXREG_COUNT
	.align		4
        /*006c*/ 	.byte	0x03, 0x1b
        /*006e*/ 	.short	0x00ff


	//----- nvinfo : EIATTR_MERCURY_ISA_VERSION
	.align		4
        /*0070*/ 	.byte	0x03, 0x5f
        /*0072*/ 	.short	0x0101


	//----- nvinfo : EIATTR_VRC_CTA_INIT_COUNT
	.align		4
        /*0074*/ 	.byte	0x02, 0x4a
	.zero		1
	.zero		1


	//----- nvinfo : EIATTR_EXIT_INSTR_OFFSETS
	.align		4
        /*0078*/ 	.byte	0x04, 0x1c
        /*007a*/ 	.short	(.L_21 - .L_20)


	//   ....[0]....
.L_20:
        /*007c*/ 	.word	0x00000070


	//   ....[1]....
        /*0080*/ 	.word	0x00000110


	//   ....[2]....
        /*0084*/ 	.word	0x00000390


	//   ....[3]....
        /*0088*/ 	.word	0x00000640


	//----- nvinfo : EIATTR_CRS_STACK_SIZE
	.align		4
.L_21:
        /*008c*/ 	.byte	0x04, 0x1e
        /*008e*/ 	.short	(.L_23 - .L_22)
.L_22:
        /*0090*/ 	.word	0x00000000


	//----- nvinfo : EIATTR_CBANK_PARAM_SIZE
	.align		4
.L_23:
        /*0094*/ 	.byte	0x03, 0x19
        /*0096*/ 	.short	0x002c


	//----- nvinfo : EIATTR_PARAM_CBANK
	.align		4
        /*0098*/ 	.byte	0x04, 0x0a
        /*009a*/ 	.short	(.L_25 - .L_24)
	.align		4
.L_24:
        /*009c*/ 	.word	index@(.nv.constant0._Z25csrMatrixVectorMultKernelPKjS0_PKfS2_Pfj)
        /*00a0*/ 	.short	0x0380
        /*00a2*/ 	.short	0x002c


	//----- nvinfo : EIATTR_SW_WAR
	.align		4
.L_25:
        /*00a4*/ 	.byte	0x04, 0x36
        /*00a6*/ 	.short	(.L_27 - .L_26)
.L_26:
        /*00a8*/ 	.word	0x00000008
.L_27:


//--------------------- .nv.callgraph             --------------------------
	.section	.nv.callgraph,"",@"SHT_CUDA_CALLGRAPH"
	.align	4
	.sectionentsize	8
	.align		4
        /*0000*/ 	.word	0x00000000
	.align		4
        /*0004*/ 	.word	0xffffffff
	.align		4
        /*0008*/ 	.word	0x00000000
	.align		4
        /*000c*/ 	.word	0xfffffffe
	.align		4
        /*0010*/ 	.word	0x00000000
	.align		4
        /*0014*/ 	.word	0xfffffffd
	.align		4
        /*0018*/ 	.word	0x00000000
	.align		4
        /*001c*/ 	.word	0xfffffffc


//--------------------- .text._Z25csrMatrixVectorMultKernelPKjS0_PKfS2_Pfj --------------------------
	.section	.text._Z25csrMatrixVectorMultKernelPKjS0_PKfS2_Pfj,"ax",@progbits
	.align	128
        .global         _Z25csrMatrixVectorMultKernelPKjS0_PKfS2_Pfj
        .type           _Z25csrMatrixVectorMultKernelPKjS0_PKfS2_Pfj,@function
        .size           _Z25csrMatrixVectorMultKernelPKjS0_PKfS2_Pfj,(.L_x_5 - _Z25csrMatrixVectorMultKernelPKjS0_PKfS2_Pfj)
        .other          _Z25csrMatrixVectorMultKernelPKjS0_PKfS2_Pfj,@"STO_CUDA_ENTRY STV_DEFAULT"
_Z25csrMatrixVectorMultKernelPKjS0_PKfS2_Pfj:
.text._Z25csrMatrixVectorMultKernelPKjS0_PKfS2_Pfj:
[----:B------:R-:W-:Y:S01]  /*0000*/  LDC R1, c[0x0][0x37c] ;  /* 0x0000df00ff017b82 */ /* 0x000fe20000000800 */
[----:B------:R-:W0:Y:S07]  /*0010*/  S2R R0, SR_TID.X ;  /* 0x0000000000007919 */ /* 0x000e2e0000002100 */
[----:B------:R-:W0:Y:S01]  /*0020*/  S2UR UR4, SR_CTAID.X ;  /* 0x00000000000479c3 */ /* 0x000e220000002500 */
[----:B------:R-:W1:Y:S07]  /*0030*/  LDCU UR5, c[0x0][0x3a8] ;  /* 0x00007500ff0577ac */ /* 0x000e6e0008000800 */
[----:B------:R-:W0:Y:S02]  /*0040*/  LDC R7, c[0x0][0x360] ;  /* 0x0000d800ff077b82 */ /* 0x000e240000000800 */
[----:B0-----:R-:W-:-:S05]  /*0050*/  IMAD R7, R7, UR4, R0 ;  /* 0x0000000407077c24 */ /* 0x001fca000f8e0200 */
[----:B-1----:R-:W-:-:S13]  /*0060*/  ISETP.GE.U32.AND P0, PT, R7, UR5, PT ;  /* 0x0000000507007c0c */ /* 0x002fda000bf06070 */
[----:B------:R-:W-:Y:S05]  /*0070*/  @P0 EXIT ;  /* 0x000000000000094d */ /* 0x000fea0003800000 */
[----:B------:R-:W0:Y:S01]  /*0080*/  LDC.64 R4, c[0x0][0x380] ;  /* 0x0000e000ff047b82 */ /* 0x000e220000000a00 */
[----:B------:R-:W1:Y:S07]  /*0090*/  LDCU.64 UR4, c[0x0][0x358] ;  /* 0x00006b00ff0477ac */ /* 0x000e6e0008000a00 */
[----:B------:R-:W2:Y:S01]  /*00a0*/  LDC.64 R2, c[0x0][0x3a0] ;  /* 0x0000e800ff027b82 */ /* 0x000ea20000000a00 */
[----:B0-----:R-:W-:-:S05]  /*00b0*/  IMAD.WIDE.U32 R4, R7, 0x4, R4 ;  /* 0x0000000407047825 */ /* 0x001fca00078e0004 */
[----:B-1----:R-:W3:Y:S04]  /*00c0*/  LDG.E R11, desc[UR4][R4.64] ;  /* 0x00000004040b7981 */ /* 0x002ee8000c1e1900 */
[----:B------:R-:W3:Y:S01]  /*00d0*/  LDG.E R0, desc[UR4][R4.64+0x4] ;  /* 0x0000040404007981 */ /* 0x000ee2000c1e1900 */
[----:B--2---:R-:W-:-:S05]  /*00e0*/  IMAD.WIDE.U32 R2, R7, 0x4, R2 ;  /* 0x0000000407027825 */ /* 0x004fca00078e0002 */
[----:B------:R0:W-:Y:S01]  /*00f0*/  STG.E desc[UR4][R2.64], RZ ;  /* 0x000000ff02007986 */ /* 0x0001e2000c101904 */
[----:B---3--:R-:W-:-:S13]  /*0100*/  ISETP.GE.U32.AND P0, PT, R11, R0, PT ;  /* 0x000000000b00720c */ /* 0x008fda0003f06070 */
[----:B0-----:R-:W-:Y:S05]  /*0110*/  @P0 EXIT ;  /* 0x000000000000094d */ /* 0x001fea0003800000 */
[C---:B------:R-:W-:Y:S01]  /*0120*/  IADD3 R4, PT, PT, -R11.reuse, R0, RZ ;  /* 0x000000000b047210 */ /* 0x040fe20007ffe1ff */
[----:B------:R-:W-:Y:S01]  /*0130*/  IMAD.IADD R5, R11, 0x1, -R0 ;  /* 0x000000010b057824 */ /* 0x000fe200078e0a00 */
[----:B------:R-:W-:Y:S01]  /*0140*/  BSSY.RECONVERGENT B0, `(.L_x_0) ;  /* 0x0000024000007945 */ /* 0x000fe20003800200 */
[----:B------:R-:W-:Y:S01]  /*0150*/  HFMA2 R7, -RZ, RZ, 0, 0 ;  /* 0x00000000ff077431 */ /* 0x000fe200000001ff */
[----:B------:R-:W-:Y:S01]  /*0160*/  LOP3.LUT P1, R10, R4, 0x3, RZ, 0xc0, !PT ;  /* 0x00000003040a7812 */ /* 0x000fe2000782c0ff */
[----:B------:R-:W-:Y:S01]  /*0170*/  IMAD.MOV.U32 R13, RZ, RZ, R11 ;  /* 0x000000ffff0d7224 */ /* 0x000fe200078e000b */
[----:B------:R-:W-:-:S11]  /*0180*/  ISETP.GT.U32.AND P0, PT, R5, -0x4, PT ;  /* 0xfffffffc0500780c */ /* 0x000fd60003f04070 */
[----:B------:R-:W-:Y:S05]  /*0190*/  @!P1 BRA `(.L_x_1) ;  /* 0x0000000000789947 */ /* 0x000fea0003800000 */
[----:B------:R-:W0:Y:S01]  /*01a0*/  LDC.64 R6, c[0x0][0x388] ;  /* 0x0000e200ff067b82 */ /* 0x000e220000000a00 */
[----:B------:R-:W-:-:S07]  /*01b0*/  IMAD.MOV.U32 R13, RZ, RZ, R11 ;  /* 0x000000ffff0d7224 */ /* 0x000fce00078e000b */
[----:B------:R-:W1:Y:S08]  /*01c0*/  LDC.64 R8, c[0x0][0x390] ;  /* 0x0000e400ff087b82 */ /* 0x000e700000000a00 */
[----:B------:R-:W2:Y:S01]  /*01d0*/  LDC.64 R4, c[0x0][0x398] ;  /* 0x0000e600ff047b82 */ /* 0x000ea20000000a00 */
[----:B0-----:R-:W-:-:S04]  /*01e0*/  IMAD.WIDE.U32 R6, R11, 0x4, R6 ;  /* 0x000000040b067825 */ /* 0x001fc800078e0006 */
[----:B------:R-:W-:Y:S01]  /*01f0*/  IMAD.MOV.U32 R17, RZ, RZ, R7 ;  /* 0x000000ffff117224 */ /* 0x000fe200078e0007 */
[----:B------:R-:W-:Y:S02]  /*0200*/  MOV R16, R6 ;  /* 0x0000000600107202 */ /* 0x000fe40000000f00 */
[----:B------:R-:W-:Y:S01]  /*0210*/  IADD3 R6, PT, PT, -R10, RZ, RZ ;  /* 0x000000ff0a067210 */ /* 0x000fe20007ffe1ff */
[----:B-1----:R-:W-:Y:S01]  /*0220*/  IMAD.WIDE.U32 R8, R11, 0x4, R8 ;  /* 0x000000040b087825 */ /* 0x002fe200078e0008 */
[----:B------:R-:W-:-:S03]  /*0230*/  MOV R7, RZ ;  /* 0x000000ff00077202 */ /* 0x000fc60000000f00 */
[----:B------:R-:W-:Y:S01]  /*0240*/  IMAD.MOV.U32 R15, RZ, RZ, R9 ;  /* 0x000000ffff0f7224 */ /* 0x000fe200078e0009 */
[----:B------:R-:W-:-:S07]  /*0250*/  MOV R14, R8 ;  /* 0x00000008000e7202 */ /* 0x000fce0000000f00 */
.L_x_2:
[----:B------:R-:W-:Y:S01]  /*0260*/  IMAD.MOV.U32 R10, RZ, RZ, R16 ;  /* 0x000000ffff0a7224 */ /* 0x000fe200078e0010 */
[----:B------:R-:W-:-:S05]  /*0270*/  MOV R11, R17 ;  /* 0x00000011000b7202 */ /* 0x000fca0000000f00 */
[----:B0-----:R0:W2:Y:S02]  /*0280*/  LDG.E R9, desc[UR4][R10.64] ;  /* 0x000000040a097981 */ /* 0x0010a4000c1e1900 */
[----:B0-----:R-:W-:Y:S01]  /*0290*/  IMAD.MOV.U32 R10, RZ, RZ, R14 ;  /* 0x000000ffff0a7224 */ /* 0x001fe200078e000e */
[----:B------:R-:W-:-:S05]  /*02a0*/  MOV R11, R15 ;  /* 0x0000000f000b7202 */ /* 0x000fca0000000f00 */
[----:B------:R-:W3:Y:S01]  /*02b0*/  LDG.E R12, desc[UR4][R10.64] ;  /* 0x000000040a0c7981 */ /* 0x000ee2000c1e1900 */
[----:B--2---:R-:W-:-:S06]  /*02c0*/  IMAD.WIDE.U32 R8, R9, 0x4, R4 ;  /* 0x0000000409087825 */ /* 0x004fcc00078e0004 */
[----:B------:R-:W3:Y:S01]  /*02d0*/  LDG.E R8, desc[UR4][R8.64] ;  /* 0x0000000408087981 */ /* 0x000ee2000c1e1900 */
[----:B------:R-:W-:-:S05]  /*02e0*/  VIADD R6, R6, 0x1 ;  /* 0x0000000106067836 */ /* 0x000fca0000000000 */
[----:B------:R-:W-:Y:S02]  /*02f0*/  ISETP.NE.AND P1, PT, R6, RZ, PT ;  /* 0x000000ff0600720c */ /* 0x000fe40003f25270 */
[----:B------:R-:W-:Y:S02]  /*0300*/  IADD3 R16, P2, PT, R16, 0x4, RZ ;  /* 0x0000000410107810 */ /* 0x000fe40007f5e0ff */
[----:B------:R-:W-:Y:S02]  /*0310*/  IADD3 R14, P3, PT, R14, 0x4, RZ ;  /* 0x000000040e0e7810 */ /* 0x000fe40007f7e0ff */
[----:B------:R-:W-:Y:S01]  /*0320*/  IADD3 R13, PT, PT, R13, 0x1, RZ ;  /* 0x000000010d0d7810 */ /* 0x000fe20007ffe0ff */
[----:B------:R-:W-:Y:S01]  /*0330*/  IMAD.X R17, RZ, RZ, R17, P2 ;  /* 0x000000ffff117224 */ /* 0x000fe200010e0611 */
[----:B------:R-:W-:Y:S01]  /*0340*/  IADD3.X R15, PT, PT, RZ, R15, RZ, P3, !PT ;  /* 0x0000000fff0f7210 */ /* 0x000fe20001ffe4ff */
[----:B---3--:R-:W-:-:S05]  /*0350*/  FFMA R7, R12, R8, R7 ;  /* 0x000000080c077223 */ /* 0x008fca0000000007 */
[----:B------:R0:W-:Y:S01]  /*0360*/  STG.E desc[UR4][R2.64], R7 ;  /* 0x0000000702007986 */ /* 0x0001e2000c101904 */
[----:B------:R-:W-:Y:S05]  /*0370*/  @P1 BRA `(.L_x_2) ;  /* 0xfffffffc00b81947 */ /* 0x000fea000383ffff */
.L_x_1:
[----:B------:R-:W-:Y:S05]  /*0380*/  BSYNC.RECONVERGENT B0 ;  /* 0x0000000000007941 */ /* 0x000fea0003800200 */
.L_x_0:
[----:B------:R-:W-:Y:S05]  /*0390*/  @P0 EXIT ;  /* 0x000000000000094d */ /* 0x000fea0003800000 */
[----:B------:R-:W1:Y:S01]  /*03a0*/  LDCU.64 UR6, c[0x0][0x390] ;  /* 0x00007200ff0677ac */ /* 0x000e620008000a00 */
[----:B------:R-:W-:Y:S02]  /*03b0*/  HFMA2 R5, -RZ, RZ, 0, 0 ;  /* 0x00000000ff057431 */ /* 0x000fe400000001ff */
[----:B------:R-:W-:Y:S01]  /*03c0*/  IMAD.MOV.U32 R4, RZ, RZ, 0x8 ;  /* 0x00000008ff047424 */ /* 0x000fe200078e00ff */
[----:B------:R-:W-:Y:S01]  /*03d0*/  IADD3 R0, PT, PT, -R0, R13, RZ ;  /* 0x0000000d00007210 */ /* 0x000fe20007ffe1ff */
[----:B------:R-:W2:Y:S02]  /*03e0*/  LDCU.64 UR8, c[0x0][0x388] ;  /* 0x00007100ff0877ac */ /* 0x000ea40008000a00 */
[----:B------:R-:W-:-:S03]  /*03f0*/  IMAD.WIDE.U32 R4, R13, 0x4, R4 ;  /* 0x000000040d047825 */ /* 0x000fc600078e0004 */
[C---:B-1----:R-:W-:Y:S02]  /*0400*/  IADD3 R8, P0, PT, R4.reuse, UR6, RZ ;  /* 0x0000000604087c10 */ /* 0x042fe4000ff1e0ff */
[----:B--2---:R-:W-:Y:S02]  /*0410*/  IADD3 R4, P1, PT, R4, UR8, RZ ;  /* 0x0000000804047c10 */ /* 0x004fe4000ff3e0ff */
[C---:B------:R-:W-:Y:S02]  /*0420*/  IADD3.X R9, PT, PT, R5.reuse, UR7, RZ, P0, !PT ;  /* 0x0000000705097c10 */ /* 0x040fe400087fe4ff */
[----:B------:R-:W-:-:S09]  /*0430*/  IADD3.X R5, PT, PT, R5, UR9, RZ, P1, !PT ;  /* 0x0000000905057c10 */ /* 0x000fd20008ffe4ff */
.L_x_3:
[----:B--2---:R-:W2:Y:S01]  /*0440*/  LDG.E R13, desc[UR4][R4.64+-0x8] ;  /* 0xfffff804040d7981 */ /* 0x004ea2000c1e1900 */
[----:B------:R-:W2:Y:S03]  /*0450*/  LDC.64 R10, c[0x0][0x398] ;  /* 0x0000e600ff0a7b82 */ /* 0x000ea60000000a00 */
[----:B------:R-:W3:Y:S01]  /*0460*/  LDG.E R6, desc[UR4][R8.64+-0x8] ;  /* 0xfffff80408067981 */ /* 0x000ee2000c1e1900 */
[----:B--2---:R-:W-:-:S06]  /*0470*/  IMAD.WIDE.U32 R12, R13, 0x4, R10 ;  /* 0x000000040d0c7825 */ /* 0x004fcc00078e000a */
[----:B------:R-:W3:Y:S02]  /*0480*/  LDG.E R12, desc[UR4][R12.64] ;  /* 0x000000040c0c7981 */ /* 0x000ee4000c1e1900 */
[----:B---3--:R-:W-:-:S05]  /*0490*/  FFMA R17, R6, R12, R7 ;  /* 0x0000000c06117223 */ /* 0x008fca0000000007 */
[----:B------:R1:W-:Y:S04]  /*04a0*/  STG.E desc[UR4][R2.64], R17 ;  /* 0x0000001102007986 */ /* 0x0003e8000c101904 */
[----:B0-----:R-:W2:Y:S04]  /*04b0*/  LDG.E R7, desc[UR4][R4.64+-0x4] ;  /* 0xfffffc0404077981 */ /* 0x001ea8000c1e1900 */
[----:B------:R-:W3:Y:S01]  /*04c0*/  LDG.E R14, desc[UR4][R8.64+-0x4] ;  /* 0xfffffc04080e7981 */ /* 0x000ee2000c1e1900 */
[----:B--2---:R-:W-:-:S06]  /*04d0*/  IMAD.WIDE.U32 R6, R7, 0x4, R10 ;  /* 0x0000000407067825 */ /* 0x004fcc00078e000a */
[----:B------:R-:W3:Y:S02]  /*04e0*/  LDG.E R6, desc[UR4][R6.64] ;  /* 0x0000000406067981 */ /* 0x000ee4000c1e1900 */
[----:B---3--:R-:W-:-:S05]  /*04f0*/  FFMA R19, R14, R6, R17 ;  /* 0x000000060e137223 */ /* 0x008fca0000000011 */
[----:B------:R2:W-:Y:S04]  /*0500*/  STG.E desc[UR4][R2.64], R19 ;  /* 0x0000001302007986 */ /* 0x0005e8000c101904 */
[----:B------:R-:W3:Y:S04]  /*0510*/  LDG.E R15, desc[UR4][R4.64] ;  /* 0x00000004040f7981 */ /* 0x000ee8000c1e1900 */
[----:B------:R-:W4:Y:S01]  /*0520*/  LDG.E R12, desc[UR4][R8.64] ;  /* 0x00000004080c7981 */ /* 0x000f22000c1e1900 */
[----:B---3--:R-:W-:-:S06]  /*0530*/  IMAD.WIDE.U32 R14, R15, 0x4, R10 ;  /* 0x000000040f0e7825 */ /* 0x008fcc00078e000a */
[----:B------:R-:W4:Y:S02]  /*0540*/  LDG.E R14, desc[UR4][R14.64] ;  /* 0x000000040e0e7981 */ /* 0x000f24000c1e1900 */
[----:B----4-:R-:W-:-:S05]  /*0550*/  FFMA R13, R12, R14, R19 ;  /* 0x0000000e0c0d7223 */ /* 0x010fca0000000013 */
[----:B------:R2:W-:Y:S04]  /*0560*/  STG.E desc[UR4][R2.64], R13 ;  /* 0x0000000d02007986 */ /* 0x0005e8000c101904 */
[----:B-1----:R-:W3:Y:S04]  /*0570*/  LDG.E R17, desc[UR4][R4.64+0x4] ;  /* 0x0000040404117981 */ /* 0x002ee8000c1e1900 */
[----:B------:R0:W4:Y:S01]  /*0580*/  LDG.E R6, desc[UR4][R8.64+0x4] ;  /* 0x0000040408067981 */ /* 0x000122000c1e1900 */
[----:B---3--:R-:W-:-:S06]  /*0590*/  IMAD.WIDE.U32 R10, R17, 0x4, R10 ;  /* 0x00000004110a7825 */ /* 0x008fcc00078e000a */
[----:B------:R-:W4:Y:S01]  /*05a0*/  LDG.E R10, desc[UR4][R10.64] ;  /* 0x000000040a0a7981 */ /* 0x000f22000c1e1900 */
[----:B------:R-:W-:-:S05]  /*05b0*/  VIADD R0, R0, 0x4 ;  /* 0x0000000400007836 */ /* 0x000fca0000000000 */
[----:B------:R-:W-:Y:S02]  /*05c0*/  ISETP.NE.AND P0, PT, R0, RZ, PT ;  /* 0x000000ff0000720c */ /* 0x000fe40003f05270 */
[----:B0-----:R-:W-:Y:S02]  /*05d0*/  IADD3 R8, P1, PT, R8, 0x10, RZ ;  /* 0x0000001008087810 */ /* 0x001fe40007f3e0ff */
[----:B------:R-:W-:Y:S02]  /*05e0*/  IADD3 R4, P2, PT, R4, 0x10, RZ ;  /* 0x0000001004047810 */ /* 0x000fe40007f5e0ff */
[----:B------:R-:W-:Y:S02]  /*05f0*/  IADD3.X R9, PT, PT, RZ, R9, RZ, P1, !PT ;  /* 0x00000009ff097210 */ /* 0x000fe40000ffe4ff */
[----:B------:R-:W-:Y:S01]  /*0600*/  IADD3.X R5, PT, PT, RZ, R5, RZ, P2, !PT ;  /* 0x00000005ff057210 */ /* 0x000fe200017fe4ff */
[----:B----4-:R-:W-:-:S05]  /*0610*/  FFMA R7, R6, R10, R13 ;  /* 0x0000000a06077223 */ /* 0x010fca000000000d */
[----:B------:R2:W-:Y:S01]  /*0620*/  STG.E desc[UR4][R2.64], R7 ;  /* 0x0000000702007986 */ /* 0x0005e2000c101904 */
[----:B------:R-:W-:Y:S05]  /*0630*/  @P0 BRA `(.L_x_3) ;  /* 0xfffffffc00800947 */ /* 0x000fea000383ffff */
[----:B------:R-:W-:Y:S05]  /*0640*/  EXIT ;  /* 0x000000000000794d */ /* 0x000fea0003800000 */
.L_x_4:
[----:B------:R-:W-:-:S00]  /*0650*/  BRA `(.L_x_4) ;  /* 0xfffffffc00fc7947 */ /* 0x000fc0000383ffff */
[----:B------:R-:W-:-:S00]  /*0660*/  NOP ;  /* 0x0000000000007918 */ /* 0x000fc00000000000 */
        /* <DEDUP_REMOVED lines=9> */
.L_x_5:


//--------------------- .nv.shared.reserved.0     --------------------------
	.section	.nv.shared.reserved.0,"aw",@nobits
	.weak		__nv_reservedSMEM_offset_0_alias
	.size		__nv_reservedSMEM_offset_0_alias, 0, 64
	.other		__nv_reservedSMEM_offset_0_alias,@"STO_CUDA_RESERVED_SHARED STV_DEFAULT"
__nv_reservedSMEM_offset_0_alias:
	.zero		0
	.zero		64


//--------------------- .nv.constant0._Z25csrMatrixVectorMultKernelPKjS0_PKfS2_Pfj --------------------------
	.section	.nv.constant0._Z25csrMatrixVectorMultKernelPKjS0_PKfS2_Pfj,"a",@progbits
	.sectionflags	@""
	.align	4
.nv.constant0._Z25csrMatrixVectorMultKernelPKjS0_PKfS2_Pfj:
	.zero		940


//--------------------- SYMBOLS --------------------------

	.type		.nv.reservedSmem.offset0,@object
	.size		.nv.reservedSmem.offset0,0x4
